//
// Generated by NVIDIA NVVM Compiler
//
// Compiler Build ID: CL-36424714
// Cuda compilation tools, release 13.0, V13.0.88
// Based on NVVM 20.0.0
//

.version 9.0
.target sm_100
.address_size 64

	// .globl	_Z9factorialPi

.visible .entry _Z9factorialPi(
	.param .u64 .ptr .align 1 _Z9factorialPi_param_0
)
{
	.reg .pred 	%p<5>;
	.reg .b32 	%r<43>;
	.reg .b64 	%rd<5>;

	ld.param.u64 	%rd1, [_Z9factorialPi_param_0];
	mov.u32 	%r1, %tid.x;
	add.s32 	%r2, %r1, 1;
	and.b32  	%r3, %r2, 3;
	setp.lt.u32 	%p1, %r1, 3;
	mov.b32 	%r40, 1;
	mov.u32 	%r42, %r40;
	@%p1 bra 	$L__BB0_4;
	and.b32  	%r27, %r2, 2044;
	neg.s32 	%r33, %r27;
	mov.b32 	%r42, 1;
	mov.b32 	%r34, 2;
$L__BB0_2:
	add.s32 	%r28, %r34, -1;
	mul.lo.s32 	%r29, %r28, %r42;
	add.s32 	%r30, %r34, 2;
	mul.lo.s32 	%r31, %r34, %r29;
	mad.lo.s32 	%r32, %r31, %r34, %r31;
	mul.lo.s32 	%r42, %r30, %r32;
	add.s32 	%r34, %r34, 4;
	add.s32 	%r33, %r33, 4;
	setp.ne.s32 	%p2, %r33, 0;
	@%p2 bra 	$L__BB0_2;
	add.s32 	%r40, %r34, -1;
$L__BB0_4:
	setp.eq.s32 	%p3, %r3, 0;
	@%p3 bra 	$L__BB0_7;
	neg.s32 	%r39, %r3;
$L__BB0_6:
	.pragma "nounroll";
	mul.lo.s32 	%r42, %r40, %r42;
	add.s32 	%r40, %r40, 1;
	add.s32 	%r39, %r39, 1;
	setp.ne.s32 	%p4, %r39, 0;
	@%p4 bra 	$L__BB0_6;
$L__BB0_7:
	cvta.to.global.u64 	%rd2, %rd1;
	mul.wide.u32 	%rd3, %r1, 4;
	add.s64 	%rd4, %rd2, %rd3;
	st.global.u32 	[%rd4], %r42;
	ret;

}


// ===== COMPILED SASS (sm_100) =====

	.target	sm_100

	.elftype	@"ET_EXEC"


//--------------------- .note.nv.tkinfo           --------------------------
	.section	.note.nv.tkinfo,"",@"SHT_NOTE"
	.sectionflags	@"SHF_NOTE_NV_TKINFO"
	.tkinfo
        /*0018*/ 	.word	0x00000002
        /*0030*/ 	.string	""
        /*0030*/ 	.string	"ptxas"
        /*0030*/ 	.string	"Cuda compilation tools, release 13.0, V13.0.88"
        /*0030*/ 	.string	"Build cuda_13.0.r13.0/compiler.36424714_0"
        /*0030*/ 	.string	"-arch sm_100 -m 64 "



//--------------------- .note.nv.cuinfo           --------------------------
	.section	.note.nv.cuinfo,"",@"SHT_NOTE"
	.sectionflags	@"SHF_NOTE_NV_CUINFO"
        /*0018*/ 	.short	0x0002
        /*001a*/ 	.short	0x0064
        /*001c*/ 	.short	0x0082
	.zero		2


//--------------------- .nv.info                  --------------------------
	.section	.nv.info,"",@"SHT_CUDA_INFO"
	.align	4


	//----- nvinfo : EIATTR_REGCOUNT
	.align		4
        /*0000*/ 	.byte	0x04, 0x2f
        /*0002*/ 	.short	(.L_1 - .L_0)
	.align		4
.L_0:
        /*0004*/ 	.word	index@(_Z9factorialPi)
        /*0008*/ 	.word	0x0000000b


	//----- nvinfo : EIATTR_FRAME_SIZE
	.align		4
.L_1:
        /*000c*/ 	.byte	0x04, 0x11
        /*000e*/ 	.short	(.L_3 - .L_2)
	.align		4
.L_2:
        /*0010*/ 	.word	index@(_Z9factorialPi)
        /*0014*/ 	.word	0x00000000


	//----- nvinfo : EIATTR_MIN_STACK_SIZE
	.align		4
.L_3:
        /*0018*/ 	.byte	0x04, 0x12
        /*001a*/ 	.short	(.L_5 - .L_4)
	.align		4
.L_4:
        /*001c*/ 	.word	index@(_Z9factorialPi)
        /*0020*/ 	.word	0x00000000
.L_5:


//--------------------- .nv.compat                --------------------------
	.section	.nv.compat,"",@"SHT_CUDA_COMPAT_INFO"
	.align	4
        /*0000*/ 	.byte	0x02, 0x09, 0x00, 0x00, 0x02, 0x02, 0x01, 0x00, 0x02, 0x05, 0x05, 0x00, 0x03, 0x07, 0x01, 0x01
        /*0010*/ 	.byte	0x02, 0x03, 0x00, 0x00, 0x02, 0x06, 0x01, 0x00, 0x04, 0x0b, 0x08, 0x00, 0x09, 0x00, 0x00, 0x00
        /*0020*/ 	.byte	0x00, 0x00, 0x00, 0x00


//--------------------- .nv.info._Z9factorialPi   --------------------------
	.section	.nv.info._Z9factorialPi,"",@"SHT_CUDA_INFO"
	.sectionflags	@""
	.align	4


	//----- nvinfo : EIATTR_CUDA_API_VERSION
	.align		4
        /*0000*/ 	.byte	0x04, 0x37
        /*0002*/ 	.short	(.L_7 - .L_6)
.L_6:
        /*0004*/ 	.word	0x00000082


	//----- nvinfo : EIATTR_KPARAM_INFO
	.align		4
.L_7:
        /*0008*/ 	.byte	0x04, 0x17
        /*000a*/ 	.short	(.L_9 - .L_8)
.L_8:
        /*000c*/ 	.word	0x00000000
        /*0010*/ 	.short	0x0000
        /*0012*/ 	.short	0x0000
        /*0014*/ 	.byte	0x00, 0xf5, 0x21, 0x00


	//----- nvinfo : EIATTR_SPARSE_MMA_MASK
	.align		4
.L_9:
        /*0018*/ 	.byte	0x03, 0x50
        /*001a*/ 	.short	0x0000


	//----- nvinfo : EIATTR_MAXREG_COUNT
	.align		4
        /*001c*/ 	.byte	0x03, 0x1b
        /*001e*/ 	.short	0x00ff


	//----- nvinfo : EIATTR_MERCURY_ISA_VERSION
	.align		4
        /*0020*/ 	.byte	0x03, 0x5f
        /*0022*/ 	.short	0x0101


	//----- nvinfo : EIATTR_VRC_CTA_INIT_COUNT
	.align		4
        /*0024*/ 	.byte	0x02, 0x4a
	.zero		1
	.zero		1


	//----- nvinfo : EIATTR_EXIT_INSTR_OFFSETS
	.align		4
        /*0028*/ 	.byte	0x04, 0x1c
        /*002a*/ 	.short	(.L_11 - .L_10)


	//   ....[0]....
.L_10:
        /*002c*/ 	.word	0x00000680


	//----- nvinfo : EIATTR_CRS_STACK_SIZE
	.align		4
.L_11:
        /*0030*/ 	.byte	0x04, 0x1e
        /*0032*/ 	.short	(.L_13 - .L_12)
.L_12:
        /*0034*/ 	.word	0x00000000


	//----- nvinfo : EIATTR_CBANK_PARAM_SIZE
	.align		4
.L_13:
        /*0038*/ 	.byte	0x03, 0x19
        /*003a*/ 	.short	0x0008


	//----- nvinfo : EIATTR_PARAM_CBANK
	.align		4
        /*003c*/ 	.byte	0x04, 0x0a
        /*003e*/ 	.short	(.L_15 - .L_14)
	.align		4
.L_14:
        /*0040*/ 	.word	index@(.nv.constant0._Z9factorialPi)
        /*0044*/ 	.short	0x0380
        /*0046*/ 	.short	0x0008


	//----- nvinfo : EIATTR_SW_WAR
	.align		4
.L_15:
        /*0048*/ 	.byte	0x04, 0x36
        /*004a*/ 	.short	(.L_17 - .L_16)
.L_16:
        /*004c*/ 	.word	0x00000008
.L_17:


//--------------------- .nv.callgraph             --------------------------
	.section	.nv.callgraph,"",@"SHT_CUDA_CALLGRAPH"
	.align	4
	.sectionentsize	8
	.align		4
        /*0000*/ 	.word	0x00000000
	.align		4
        /*0004*/ 	.word	0xffffffff
	.align		4
        /*0008*/ 	.word	0x00000000
	.align		4
        /*000c*/ 	.word	0xfffffffe
	.align		4
        /*0010*/ 	.word	0x00000000
	.align		4
        /*0014*/ 	.word	0xfffffffd
	.align		4
        /*0018*/ 	.word	0x00000000
	.align		4
        /*001c*/ 	.word	0xfffffffc


//--------------------- .text._Z9factorialPi      --------------------------
	.section	.text._Z9factorialPi,"ax",@progbits
	.align	128
        .global         _Z9factorialPi
        .type           _Z9factorialPi,@function
        .size           _Z9factorialPi,(.L_x_14 - _Z9factorialPi)
        .other          _Z9factorialPi,@"STO_CUDA_ENTRY STV_DEFAULT"
_Z9factorialPi:
.text._Z9factorialPi:
[----:B------:R-:W-:Y:S01]  /*0000*/  LDC R1, c[0x0][0x37c] ;  /* 0x0000df00ff017b82 */ /* 0x000fe20000000800 */
[----:B------:R-:W0:Y:S01]  /*0010*/  S2R R2, SR_TID.X ;  /* 0x0000000000027919 */ /* 0x000e220000002100 */
[----:B------:R-:W-:Y:S01]  /*0020*/  BSSY.RECONVERGENT B1, `(.L_x_0) ;  /* 0x0000057000017945 */ /* 0x000fe20003800200 */
[----:B------:R-:W-:Y:S02]  /*0030*/  HFMA2 R6, -RZ, RZ, 0, 5.9604644775390625e-08 ;  /* 0x00000001ff067431 */ /* 0x000fe400000001ff */
[----:B------:R-:W-:Y:S01]  /*0040*/  IMAD.MOV.U32 R7, RZ, RZ, 0x1 ;  /* 0x00000001ff077424 */ /* 0x000fe200078e00ff */
[C---:B0-----:R-:W-:Y:S02]  /*0050*/  ISETP.GE.U32.AND P0, PT, R2.reuse, 0x3, PT ;  /* 0x000000030200780c */ /* 0x041fe40003f06070 */
[----:B------:R-:W-:-:S04]  /*0060*/  IADD3 R3, PT, PT, R2, 0x1, RZ ;  /* 0x0000000102037810 */ /* 0x000fc80007ffe0ff */
[----:B------:R-:W-:-:S07]  /*0070*/  LOP3.LUT R0, R3, 0x3, RZ, 0xc0, !PT ;  /* 0x0000000303007812 */ /* 0x000fce00078ec0ff */
[----:B------:R-:W-:Y:S05]  /*0080*/  @!P0 BRA `(.L_x_1) ;  /* 0x0000000400408947 */ /* 0x000fea0003800000 */
[----:B------:R-:W-:Y:S01]  /*0090*/  LOP3.LUT R3, R3, 0x7fc, RZ, 0xc0, !PT ;  /* 0x000007fc03037812 */ /* 0x000fe200078ec0ff */
[----:B------:R-:W-:Y:S01]  /*00a0*/  BSSY.RECONVERGENT B0, `(.L_x_2) ;  /* 0x000004d000007945 */ /* 0x000fe20003800200 */
[----:B------:R-:W-:Y:S02]  /*00b0*/  MOV R7, 0x1 ;  /* 0x0000000100077802 */ /* 0x000fe40000000f00 */
[----:B------:R-:W-:Y:S01]  /*00c0*/  IADD3 R4, PT, PT, -R3, RZ, RZ ;  /* 0x000000ff03047210 */ /* 0x000fe20007ffe1ff */
[----:B------:R-:W-:-:S03]  /*00d0*/  IMAD.MOV.U32 R3, RZ, RZ, 0x2 ;  /* 0x00000002ff037424 */ /* 0x000fc600078e00ff */
[----:B------:R-:W-:-:S13]  /*00e0*/  ISETP.GE.AND P0, PT, R4, RZ, PT ;  /* 0x000000ff0400720c */ /* 0x000fda0003f06270 */
[----:B------:R-:W-:Y:S05]  /*00f0*/  @P0 BRA `(.L_x_3) ;  /* 0x0000000000f40947 */ /* 0x000fea0003800000 */
[----:B------:R-:W-:Y:S01]  /*0100*/  IADD3 R5, PT, PT, -R4, RZ, RZ ;  /* 0x000000ff04057210 */ /* 0x000fe20007ffe1ff */
[----:B------:R-:W-:Y:S01]  /*0110*/  BSSY.RECONVERGENT B2, `(.L_x_4) ;  /* 0x0000024000027945 */ /* 0x000fe20003800200 */
[----:B------:R-:W-:Y:S02]  /*0120*/  PLOP3.LUT P0, PT, PT, PT, PT, 0x80, 0x8 ;  /* 0x000000000008781c */ /* 0x000fe40003f0f070 */
[----:B------:R-:W-:-:S13]  /*0130*/  ISETP.GT.AND P1, PT, R5, 0xc, PT ;  /* 0x0000000c0500780c */ /* 0x000fda0003f24270 */
[----:B------:R-:W-:Y:S05]  /*0140*/  @!P1 BRA `(.L_x_5) ;  /* 0x0000000000809947 */ /* 0x000fea0003800000 */
[----:B------:R-:W-:-:S13]  /*0150*/  PLOP3.LUT P0, PT, PT, PT, PT, 0x8, 0x80 ;  /* 0x000000000080781c */ /* 0x000fda0003f0e170 */
.L_x_6:
[C---:B------:R-:W-:Y:S01]  /*0160*/  IADD3 R6, PT, PT, R3.reuse, -0x1, RZ ;  /* 0xffffffff03067810 */ /* 0x040fe20007ffe0ff */
[C---:B------:R-:W-:Y:S01]  /*0170*/  VIADD R5, R3.reuse, 0x2 ;  /* 0x0000000203057836 */ /* 0x040fe20000000000 */
[----:B------:R-:W-:Y:S01]  /*0180*/  IADD3 R8, PT, PT, R3, 0x3, RZ ;  /* 0x0000000303087810 */ /* 0x000fe20007ffe0ff */
[----:B------:R-:W-:Y:S02]  /*0190*/  VIADD R4, R4, 0x10 ;  /* 0x0000001004047836 */ /* 0x000fe40000000000 */
[----:B------:R-:W-:-:S03]  /*01a0*/  IMAD R6, R6, R7, RZ ;  /* 0x0000000706067224 */ /* 0x000fc600078e02ff */
[----:B------:R-:W-:Y:S01]  /*01b0*/  ISETP.GE.AND P1, PT, R4, -0xc, PT ;  /* 0xfffffff40400780c */ /* 0x000fe20003f26270 */
[----:B------:R-:W-:-:S04]  /*01c0*/  IMAD R6, R6, R3, RZ ;  /* 0x0000000306067224 */ /* 0x000fc800078e02ff */
[----:B------:R-:W-:-:S04]  /*01d0*/  IMAD R6, R6, R3, R6 ;  /* 0x0000000306067224 */ /* 0x000fc800078e0206 */
[----:B------:R-:W-:Y:S01]  /*01e0*/  IMAD R5, R5, R6, RZ ;  /* 0x0000000605057224 */ /* 0x000fe200078e02ff */
[----:B------:R-:W-:-:S03]  /*01f0*/  IADD3 R6, PT, PT, R3, 0x4, RZ ;  /* 0x0000000403067810 */ /* 0x000fc60007ffe0ff */
[----:B------:R-:W-:Y:S01]  /*0200*/  IMAD R5, R5, R8, RZ ;  /* 0x0000000805057224 */ /* 0x000fe200078e02ff */
[----:B------:R-:W-:-:S03]  /*0210*/  IADD3 R8, PT, PT, R3, 0x7, RZ ;  /* 0x0000000703087810 */ /* 0x000fc60007ffe0ff */
[C---:B------:R-:W-:Y:S02]  /*0220*/  IMAD R7, R6.reuse, R5, RZ ;  /* 0x0000000506077224 */ /* 0x040fe400078e02ff */
[----:B------:R-:W-:Y:S02]  /*0230*/  VIADD R5, R3, 0x6 ;  /* 0x0000000603057836 */ /* 0x000fe40000000000 */
[----:B------:R-:W-:-:S04]  /*0240*/  IMAD R6, R6, R7, R7 ;  /* 0x0000000706067224 */ /* 0x000fc800078e0207 */
[----:B------:R-:W-:Y:S01]  /*0250*/  IMAD R5, R5, R6, RZ ;  /* 0x0000000605057224 */ /* 0x000fe200078e02ff */
[----:B------:R-:W-:-:S03]  /*0260*/  IADD3 R6, PT, PT, R3, 0x8, RZ ;  /* 0x0000000803067810 */ /* 0x000fc60007ffe0ff */
[----:B------:R-:W-:Y:S01]  /*0270*/  IMAD R5, R5, R8, RZ ;  /* 0x0000000805057224 */ /* 0x000fe200078e02ff */
[----:B------:R-:W-:-:S03]  /*0280*/  IADD3 R8, PT, PT, R3, 0xb, RZ ;  /* 0x0000000b03087810 */ /* 0x000fc60007ffe0ff */
[C---:B------:R-:W-:Y:S02]  /*0290*/  IMAD R7, R6.reuse, R5, RZ ;  /* 0x0000000506077224 */ /* 0x040fe400078e02ff */
[C---:B------:R-:W-:Y:S02]  /*02a0*/  VIADD R5, R3.reuse, 0xa ;  /* 0x0000000a03057836 */ /* 0x040fe40000000000 */
[----:B------:R-:W-:Y:S01]  /*02b0*/  IMAD R6, R6, R7, R7 ;  /* 0x0000000706067224 */ /* 0x000fe200078e0207 */
[----:B------:R-:W-:-:S03]  /*02c0*/  IADD3 R7, PT, PT, R3, 0xe, RZ ;  /* 0x0000000e03077810 */ /* 0x000fc60007ffe0ff */
[----:B------:R-:W-:Y:S01]  /*02d0*/  IMAD R5, R5, R6, RZ ;  /* 0x0000000605057224 */ /* 0x000fe200078e02ff */
[C---:B------:R-:W-:Y:S02]  /*02e0*/  IADD3 R6, PT, PT, R3.reuse, 0xc, RZ ;  /* 0x0000000c03067810 */ /* 0x040fe40007ffe0ff */
[----:B------:R-:W-:Y:S01]  /*02f0*/  IADD3 R3, PT, PT, R3, 0x10, RZ ;  /* 0x0000001003037810 */ /* 0x000fe20007ffe0ff */
[----:B------:R-:W-:-:S04]  /*0300*/  IMAD R5, R5, R8, RZ ;  /* 0x0000000805057224 */ /* 0x000fc800078e02ff */
[----:B------:R-:W-:-:S04]  /*0310*/  IMAD R5, R6, R5, RZ ;  /* 0x0000000506057224 */ /* 0x000fc800078e02ff */
[----:B------:R-:W-:-:S04]  /*0320*/  IMAD R6, R6, R5, R5 ;  /* 0x0000000506067224 */ /* 0x000fc800078e0205 */
[----:B------:R-:W-:Y:S01]  /*0330*/  IMAD R7, R7, R6, RZ ;  /* 0x0000000607077224 */ /* 0x000fe200078e02ff */
[----:B------:R-:W-:Y:S06]  /*0340*/  @!P1 BRA `(.L_x_6) ;  /* 0xfffffffc00849947 */ /* 0x000fec000383ffff */
.L_x_5:
[----:B------:R-:W-:Y:S05]  /*0350*/  BSYNC.RECONVERGENT B2 ;  /* 0x0000000000027941 */ /* 0x000fea0003800200 */
.L_x_4:
[----:B------:R-:W-:Y:S01]  /*0360*/  IMAD.MOV R5, RZ, RZ, -R4 ;  /* 0x000000ffff057224 */ /* 0x000fe200078e0a04 */
[----:B------:R-:W-:Y:S04]  /*0370*/  BSSY.RECONVERGENT B2, `(.L_x_7) ;  /* 0x0000013000027945 */ /* 0x000fe80003800200 */
[----:B------:R-:W-:-:S13]  /*0380*/  ISETP.GT.AND P1, PT, R5, 0x4, PT ;  /* 0x000000040500780c */ /* 0x000fda0003f24270 */
[----:B------:R-:W-:Y:S05]  /*0390*/  @!P1 BRA `(.L_x_8) ;  /* 0x0000000000409947 */ /* 0x000fea0003800000 */
[C---:B------:R-:W-:Y:S02]  /*03a0*/  IADD3 R6, PT, PT, R3.reuse, -0x1, RZ ;  /* 0xffffffff03067810 */ /* 0x040fe40007ffe0ff */
[C---:B------:R-:W-:Y:S02]  /*03b0*/  IADD3 R5, PT, PT, R3.reuse, 0x2, RZ ;  /* 0x0000000203057810 */ /* 0x040fe40007ffe0ff */
[----:B------:R-:W-:Y:S01]  /*03c0*/  IADD3 R8, PT, PT, R3, 0x3, RZ ;  /* 0x0000000303087810 */ /* 0x000fe20007ffe0ff */
[----:B------:R-:W-:Y:S01]  /*03d0*/  IMAD R6, R7, R6, RZ ;  /* 0x0000000607067224 */ /* 0x000fe200078e02ff */
[C---:B------:R-:W-:Y:S02]  /*03e0*/  IADD3 R7, PT, PT, R3.reuse, 0x6, RZ ;  /* 0x0000000603077810 */ /* 0x040fe40007ffe0ff */
[----:B------:R-:W-:Y:S01]  /*03f0*/  PLOP3.LUT P0, PT, PT, PT, PT, 0x8, 0x80 ;  /* 0x000000000080781c */ /* 0x000fe20003f0e170 */
[----:B------:R-:W-:Y:S01]  /*0400*/  IMAD R6, R3, R6, RZ ;  /* 0x0000000603067224 */ /* 0x000fe200078e02ff */
[----:B------:R-:W-:-:S03]  /*0410*/  IADD3 R4, PT, PT, R4, 0x8, RZ ;  /* 0x0000000804047810 */ /* 0x000fc60007ffe0ff */
[----:B------:R-:W-:-:S04]  /*0420*/  IMAD R6, R3, R6, R6 ;  /* 0x0000000603067224 */ /* 0x000fc800078e0206 */
[----:B------:R-:W-:Y:S02]  /*0430*/  IMAD R5, R5, R6, RZ ;  /* 0x0000000605057224 */ /* 0x000fe400078e02ff */
[C---:B------:R-:W-:Y:S01]  /*0440*/  VIADD R6, R3.reuse, 0x4 ;  /* 0x0000000403067836 */ /* 0x040fe20000000000 */
[----:B------:R-:W-:Y:S01]  /*0450*/  IADD3 R3, PT, PT, R3, 0x8, RZ ;  /* 0x0000000803037810 */ /* 0x000fe20007ffe0ff */
[----:B------:R-:W-:-:S04]  /*0460*/  IMAD R5, R5, R8, RZ ;  /* 0x0000000805057224 */ /* 0x000fc800078e02ff */
[----:B------:R-:W-:-:S04]  /*0470*/  IMAD R5, R6, R5, RZ ;  /* 0x0000000506057224 */ /* 0x000fc800078e02ff */
[----:B------:R-:W-:-:S04]  /*0480*/  IMAD R6, R6, R5, R5 ;  /* 0x0000000506067224 */ /* 0x000fc800078e0205 */
[----:B------:R-:W-:-:S07]  /*0490*/  IMAD R7, R7, R6, RZ ;  /* 0x0000000607077224 */ /* 0x000fce00078e02ff */
.L_x_8:
[----:B------:R-:W-:Y:S05]  /*04a0*/  BSYNC.RECONVERGENT B2 ;  /* 0x0000000000027941 */ /* 0x000fea0003800200 */
.L_x_7:
[----:B------:R-:W-:-:S13]  /*04b0*/  ISETP.NE.OR P0, PT, R4, RZ, P0 ;  /* 0x000000ff0400720c */ /* 0x000fda0000705670 */
[----:B------:R-:W-:Y:S05]  /*04c0*/  @!P0 BRA `(.L_x_9) ;  /* 0x0000000000288947 */ /* 0x000fea0003800000 */
.L_x_3:
[----:B------:R-:W-:Y:S01]  /*04d0*/  IADD3 R4, PT, PT, R4, 0x4, RZ ;  /* 0x0000000404047810 */ /* 0x000fe20007ffe0ff */
[----:B------:R-:W-:-:S03]  /*04e0*/  VIADD R6, R3, 0xffffffff ;  /* 0xffffffff03067836 */ /* 0x000fc60000000000 */
[----:B------:R-:W-:Y:S01]  /*04f0*/  ISETP.NE.AND P0, PT, R4, RZ, PT ;  /* 0x000000ff0400720c */ /* 0x000fe20003f05270 */
[----:B------:R-:W-:Y:S01]  /*0500*/  IMAD R6, R6, R7, RZ ;  /* 0x0000000706067224 */ /* 0x000fe200078e02ff */
[----:B------:R-:W-:-:S03]  /*0510*/  IADD3 R7, PT, PT, R3, 0x2, RZ ;  /* 0x0000000203077810 */ /* 0x000fc60007ffe0ff */
[----:B------:R-:W-:-:S04]  /*0520*/  IMAD R6, R6, R3, RZ ;  /* 0x0000000306067224 */ /* 0x000fc800078e02ff */
[----:B------:R-:W-:Y:S01]  /*0530*/  IMAD R6, R6, R3, R6 ;  /* 0x0000000306067224 */ /* 0x000fe200078e0206 */
[----:B------:R-:W-:-:S03]  /*0540*/  IADD3 R3, PT, PT, R3, 0x4, RZ ;  /* 0x0000000403037810 */ /* 0x000fc60007ffe0ff */
[----:B------:R-:W-:Y:S01]  /*0550*/  IMAD R7, R7, R6, RZ ;  /* 0x0000000607077224 */ /* 0x000fe200078e02ff */
[----:B------:R-:W-:Y:S06]  /*0560*/  @P0 BRA `(.L_x_3) ;  /* 0xfffffffc00d80947 */ /* 0x000fec000383ffff */
.L_x_9:
[----:B------:R-:W-:Y:S05]  /*0570*/  BSYNC.RECONVERGENT B0 ;  /* 0x0000000000007941 */ /* 0x000fea0003800200 */
.L_x_2:
[----:B------:R-:W-:-:S07]  /*0580*/  VIADD R6, R3, 0xffffffff ;  /* 0xffffffff03067836 */ /* 0x000fce0000000000 */
.L_x_1:
[----:B------:R-:W-:Y:S05]  /*0590*/  BSYNC.RECONVERGENT B1 ;  /* 0x0000000000017941 */ /* 0x000fea0003800200 */
.L_x_0:
[----:B------:R-:W0:Y:S01]  /*05a0*/  LDC.64 R4, c[0x0][0x380] ;  /* 0x0000e000ff047b82 */ /* 0x000e220000000a00 */
[----:B------:R-:W-:Y:S01]  /*05b0*/  ISETP.NE.AND P0, PT, R0, RZ, PT ;  /* 0x000000ff0000720c */ /* 0x000fe20003f05270 */
[----:B------:R-:W1:Y:S01]  /*05c0*/  LDCU.64 UR4, c[0x0][0x358] ;  /* 0x00006b00ff0477ac */ /* 0x000e620008000a00 */
[----:B------:R-:W-:Y:S01]  /*05d0*/  BSSY.RECONVERGENT B0, `(.L_x_10) ;  /* 0x0000009000007945 */ /* 0x000fe20003800200 */
[----:B0-----:R-:W-:-:S10]  /*05e0*/  IMAD.WIDE.U32 R2, R2, 0x4, R4 ;  /* 0x0000000402027825 */ /* 0x001fd400078e0004 */
[----:B-1----:R-:W-:Y:S05]  /*05f0*/  @!P0 BRA `(.L_x_11) ;  /* 0x0000000000188947 */ /* 0x002fea0003800000 */
[----:B------:R-:W-:-:S07]  /*0600*/  IADD3 R0, PT, PT, -R0, RZ, RZ ;  /* 0x000000ff00007210 */ /* 0x000fce0007ffe1ff */
.L_x_12:
[----:B------:R-:W-:Y:S01]  /*0610*/  IADD3 R0, PT, PT, R0, 0x1, RZ ;  /* 0x0000000100007810 */ /* 0x000fe20007ffe0ff */
[----:B------:R-:W-:Y:S01]  /*0620*/  IMAD R7, R7, R6, RZ ;  /* 0x0000000607077224 */ /* 0x000fe200078e02ff */
[----:B------:R-:W-:Y:S02]  /*0630*/  IADD3 R6, PT, PT, R6, 0x1, RZ ;  /* 0x0000000106067810 */ /* 0x000fe40007ffe0ff */
[----:B------:R-:W-:-:S13]  /*0640*/  ISETP.NE.AND P0, PT, R0, RZ, PT ;  /* 0x000000ff0000720c */ /* 0x000fda0003f05270 */
[----:B------:R-:W-:Y:S05]  /*0650*/  @P0 BRA `(.L_x_12) ;  /* 0xfffffffc00ec0947 */ /* 0x000fea000383ffff */
.L_x_11:
[----:B------:R-:W-:Y:S05]  /*0660*/  BSYNC.RECONVERGENT B0 ;  /* 0x0000000000007941 */ /* 0x000fea0003800200 */
.L_x_10:
[----:B------:R-:W-:Y:S01]  /*0670*/  STG.E desc[UR4][R2.64], R7 ;  /* 0x0000000702007986 */ /* 0x000fe2000c101904 */
[----:B------:R-:W-:Y:S05]  /*0680*/  EXIT ;  /* 0x000000000000794d */ /* 0x000fea0003800000 */
.L_x_13:
[----:B------:R-:W-:-:S00]  /*0690*/  BRA `(.L_x_13) ;  /* 0xfffffffc00fc7947 */ /* 0x000fc0000383ffff */
[----:B------:R-:W-:-:S00]  /*06a0*/  NOP ;  /* 0x0000000000007918 */ /* 0x000fc00000000000 */
        /* <DEDUP_REMOVED lines=13> */
.L_x_14:


//--------------------- .nv.shared.reserved.0     --------------------------
	.section	.nv.shared.reserved.0,"aw",@nobits
	.weak		__nv_reservedSMEM_offset_0_alias
	.size		__nv_reservedSMEM_offset_0_alias, 0, 64
	.other		__nv_reservedSMEM_offset_0_alias,@"STO_CUDA_RESERVED_SHARED STV_DEFAULT"
__nv_reservedSMEM_offset_0_alias:
	.zero		0
	.zero		64


//--------------------- .nv.constant0._Z9factorialPi --------------------------
	.section	.nv.constant0._Z9factorialPi,"a",@progbits
	.sectionflags	@""
	.align	4
.nv.constant0._Z9factorialPi:
	.zero		904


//--------------------- SYMBOLS --------------------------

	.type		.nv.reservedSmem.offset0,@object
	.size		.nv.reservedSmem.offset0,0x4
